//
// Generated by NVIDIA NVVM Compiler
//
// Compiler Build ID: CL-36424714
// Cuda compilation tools, release 13.0, V13.0.88
// Based on NVVM 20.0.0
//

.version 9.0
.target sm_100
.address_size 64

	// .globl	_Z14kernelFunctionv
.extern .func  (.param .b32 func_retval0) vprintf
(
	.param .b64 vprintf_param_0,
	.param .b64 vprintf_param_1
)
;
.global .align 1 .b8 $str[25] = {116, 104, 101, 32, 99, 117, 100, 97, 32, 107, 101, 114, 110, 101, 108, 32, 102, 114, 111, 109, 32, 37, 100, 10};

.visible .entry _Z14kernelFunctionv()
{
	.local .align 8 .b8 	__local_depot0[8];
	.reg .b64 	%SP;
	.reg .b64 	%SPL;
	.reg .b32 	%r<4>;
	.reg .b64 	%rd<5>;

	mov.u64 	%SPL, __local_depot0;
	cvta.local.u64 	%SP, %SPL;
	add.u64 	%rd1, %SP, 0;
	add.u64 	%rd2, %SPL, 0;
	mov.u32 	%r1, %tid.x;
	st.local.u32 	[%rd2], %r1;
	mov.u64 	%rd3, $str;
	cvta.global.u64 	%rd4, %rd3;
	{ // callseq 0, 0
	.param .b64 param0;
	st.param.b64 	[param0], %rd4;
	.param .b64 param1;
	st.param.b64 	[param1], %rd1;
	.param .b32 retval0;
	call.uni (retval0), 
	vprintf, 
	(
	param0, 
	param1
	);
	ld.param.b32 	%r2, [retval0];
	} // callseq 0
	ret;

}


// ===== COMPILED SASS (sm_100) =====

	.target	sm_100

	.elftype	@"ET_EXEC"


//--------------------- .note.nv.tkinfo           --------------------------
	.section	.note.nv.tkinfo,"",@"SHT_NOTE"
	.sectionflags	@"SHF_NOTE_NV_TKINFO"
	.tkinfo
        /*0018*/ 	.word	0x00000002
        /*0030*/ 	.string	""
        /*0030*/ 	.string	"ptxas"
        /*0030*/ 	.string	"Cuda compilation tools, release 13.0, V13.0.88"
        /*0030*/ 	.string	"Build cuda_13.0.r13.0/compiler.36424714_0"
        /*0030*/ 	.string	"-arch sm_100 -m 64 "



//--------------------- .note.nv.cuinfo           --------------------------
	.section	.note.nv.cuinfo,"",@"SHT_NOTE"
	.sectionflags	@"SHF_NOTE_NV_CUINFO"
        /*0018*/ 	.short	0x0002
        /*001a*/ 	.short	0x0064
        /*001c*/ 	.short	0x0082
	.zero		2


//--------------------- .nv.info                  --------------------------
	.section	.nv.info,"",@"SHT_CUDA_INFO"
	.align	4


	//----- nvinfo : EIATTR_REGCOUNT
	.align		4
        /*0000*/ 	.byte	0x04, 0x2f
        /*0002*/ 	.short	(.L_2 - .L_1)
	.align		4
.L_1:
        /*0004*/ 	.word	index@(_Z14kernelFunctionv)
        /*0008*/ 	.word	0x00000018


	//----- nvinfo : EIATTR_FRAME_SIZE
	.align		4
.L_2:
        /*000c*/ 	.byte	0x04, 0x11
        /*000e*/ 	.short	(.L_4 - .L_3)
	.align		4
.L_3:
        /*0010*/ 	.word	index@(_Z14kernelFunctionv)
        /*0014*/ 	.word	0x00000008


	//----- nvinfo : EIATTR_MIN_STACK_SIZE
	.align		4
.L_4:
        /*0018*/ 	.byte	0x04, 0x12
        /*001a*/ 	.short	(.L_6 - .L_5)
	.align		4
.L_5:
        /*001c*/ 	.word	index@(_Z14kernelFunctionv)
        /*0020*/ 	.word	0x00000008
.L_6:


//--------------------- .nv.compat                --------------------------
	.section	.nv.compat,"",@"SHT_CUDA_COMPAT_INFO"
	.align	4
        /*0000*/ 	.byte	0x02, 0x09, 0x00, 0x00, 0x02, 0x02, 0x01, 0x00, 0x02, 0x05, 0x05, 0x00, 0x03, 0x07, 0x01, 0x01
        /*0010*/ 	.byte	0x02, 0x03, 0x00, 0x00, 0x02, 0x06, 0x01, 0x00, 0x04, 0x0b, 0x08, 0x00, 0x09, 0x00, 0x00, 0x00
        /*0020*/ 	.byte	0x00, 0x00, 0x00, 0x00


//--------------------- .nv.info._Z14kernelFunctionv --------------------------
	.section	.nv.info._Z14kernelFunctionv,"",@"SHT_CUDA_INFO"
	.sectionflags	@""
	.align	4


	//----- nvinfo : EIATTR_CUDA_API_VERSION
	.align		4
        /*0000*/ 	.byte	0x04, 0x37
        /*0002*/ 	.short	(.L_8 - .L_7)
.L_7:
        /*0004*/ 	.word	0x00000082


	//----- nvinfo : EIATTR_SPARSE_MMA_MASK
	.align		4
.L_8:
        /*0008*/ 	.byte	0x03, 0x50
        /*000a*/ 	.short	0x0000


	//----- nvinfo : EIATTR_MAXREG_COUNT
	.align		4
        /*000c*/ 	.byte	0x03, 0x1b
        /*000e*/ 	.short	0x00ff


	//----- nvinfo : EIATTR_EXTERNS
	.align		4
        /*0010*/ 	.byte	0x04, 0x0f
        /*0012*/ 	.short	(.L_10 - .L_9)


	//   ....[0]....
	.align		4
.L_9:
        /*0014*/ 	.word	index@(vprintf)


	//----- nvinfo : EIATTR_MERCURY_ISA_VERSION
	.align		4
.L_10:
        /*0018*/ 	.byte	0x03, 0x5f
        /*001a*/ 	.short	0x0101


	//----- nvinfo : EIATTR_VRC_CTA_INIT_COUNT
	.align		4
        /*001c*/ 	.byte	0x02, 0x4a
	.zero		1
	.zero		1


	//----- nvinfo : EIATTR_SYSCALL_OFFSETS
	.align		4
        /*0020*/ 	.byte	0x04, 0x46
        /*0022*/ 	.short	(.L_12 - .L_11)


	//   ....[0]....
.L_11:
        /*0024*/ 	.word	0x000000e0


	//----- nvinfo : EIATTR_EXIT_INSTR_OFFSETS
	.align		4
.L_12:
        /*0028*/ 	.byte	0x04, 0x1c
        /*002a*/ 	.short	(.L_14 - .L_13)


	//   ....[0]....
.L_13:
        /*002c*/ 	.word	0x000000f0


	//----- nvinfo : EIATTR_SW_WAR
	.align		4
.L_14:
        /*0030*/ 	.byte	0x04, 0x36
        /*0032*/ 	.short	(.L_16 - .L_15)
.L_15:
        /*0034*/ 	.word	0x00000008
.L_16:


//--------------------- .nv.callgraph             --------------------------
	.section	.nv.callgraph,"",@"SHT_CUDA_CALLGRAPH"
	.align	4
	.sectionentsize	8
	.align		4
        /*0000*/ 	.word	0x00000000
	.align		4
        /*0004*/ 	.word	0xffffffff
	.align		4
        /*0008*/ 	.word	index@(_Z14kernelFunctionv)
	.align		4
        /*000c*/ 	.word	index@(vprintf)
	.align		4
        /*0010*/ 	.word	0x00000000
	.align		4
        /*0014*/ 	.word	0xfffffffe
	.align		4
        /*0018*/ 	.word	0x00000000
	.align		4
        /*001c*/ 	.word	0xfffffffd
	.align		4
        /*0020*/ 	.word	0x00000000
	.align		4
        /*0024*/ 	.word	0xfffffffc


//--------------------- .nv.constant4             --------------------------
	.section	.nv.constant4,"a",@progbits
	.align	8
	.align		8
.nv.constant4:
        /*0000*/ 	.dword	vprintf
	.align		8
        /*0008*/ 	.dword	$str


//--------------------- .text._Z14kernelFunctionv --------------------------
	.section	.text._Z14kernelFunctionv,"ax",@progbits
	.align	128
        .global         _Z14kernelFunctionv
        .type           _Z14kernelFunctionv,@function
        .size           _Z14kernelFunctionv,(.L_x_2 - _Z14kernelFunctionv)
        .other          _Z14kernelFunctionv,@"STO_CUDA_ENTRY STV_DEFAULT"
_Z14kernelFunctionv:
.text._Z14kernelFunctionv:
[----:B------:R-:W0:Y:S01]  /*0000*/  LDC R1, c[0x0][0x37c] ;  /* 0x0000df00ff017b82 */ /* 0x000e220000000800 */
[----:B------:R-:W1:Y:S01]  /*0010*/  S2R R8, SR_TID.X ;  /* 0x0000000000087919 */ /* 0x000e620000002100 */
[----:B0-----:R-:W-:Y:S01]  /*0020*/  VIADD R1, R1, 0xfffffff8 ;  /* 0xfffffff801017836 */ /* 0x001fe20000000000 */
[----:B------:R-:W-:Y:S01]  /*0030*/  MOV R0, 0x0 ;  /* 0x0000000000007802 */ /* 0x000fe20000000f00 */
[----:B------:R-:W0:Y:S04]  /*0040*/  LDCU UR4, c[0x0][0x2f8] ;  /* 0x00005f00ff0477ac */ /* 0x000e280008000800 */
[----:B------:R2:W3:Y:S01]  /*0050*/  LDC.64 R2, c[0x4][R0] ;  /* 0x0100000000027b82 */ /* 0x0004e20000000a00 */
[----:B------:R-:W4:Y:S01]  /*0060*/  LDCU.64 UR6, c[0x4][0x8] ;  /* 0x01000100ff0677ac */ /* 0x000f220008000a00 */
[----:B------:R-:W5:Y:S01]  /*0070*/  LDCU UR5, c[0x0][0x2fc] ;  /* 0x00005f80ff0577ac */ /* 0x000f620008000800 */
[----:B0-----:R-:W-:Y:S01]  /*0080*/  IADD3 R6, P0, PT, R1, UR4, RZ ;  /* 0x0000000401067c10 */ /* 0x001fe2000ff1e0ff */
[----:B----4-:R-:W-:Y:S01]  /*0090*/  IMAD.U32 R4, RZ, RZ, UR6 ;  /* 0x00000006ff047e24 */ /* 0x010fe2000f8e00ff */
[----:B------:R-:W-:-:S03]  /*00a0*/  MOV R5, UR7 ;  /* 0x0000000700057c02 */ /* 0x000fc60008000f00 */
[----:B-----5:R-:W-:Y:S01]  /*00b0*/  IMAD.X R7, RZ, RZ, UR5, P0 ;  /* 0x00000005ff077e24 */ /* 0x020fe200080e06ff */
[----:B-1----:R2:W-:Y:S07]  /*00c0*/  STL [R1], R8 ;  /* 0x0000000801007387 */ /* 0x0025ee0000100800 */
[----:B------:R-:W-:-:S07]  /*00d0*/  LEPC R20, `(.L_x_0) ;  /* 0x000000001014794e */ /* 0x000fce0000000000 */
[----:B--23--:R-:W-:Y:S05]  /*00e0*/  CALL.ABS.NOINC R2 ;  /* 0x0000000002007343 */ /* 0x00cfea0003c00000 */
.L_x_0:
[----:B------:R-:W-:Y:S05]  /*00f0*/  EXIT ;  /* 0x000000000000794d */ /* 0x000fea0003800000 */
.L_x_1:
[----:B------:R-:W-:-:S00]  /*0100*/  BRA `(.L_x_1) ;  /* 0xfffffffc00fc7947 */ /* 0x000fc0000383ffff */
[----:B------:R-:W-:-:S00]  /*0110*/  NOP ;  /* 0x0000000000007918 */ /* 0x000fc00000000000 */
        /* <DEDUP_REMOVED lines=14> */
.L_x_2:


//--------------------- .nv.global.init           --------------------------
	.section	.nv.global.init,"aw",@progbits
.nv.global.init:
	.type		$str,@object
	.size		$str,(.L_0 - $str)
$str:
        /*0000*/ 	.byte	0x74, 0x68, 0x65, 0x20, 0x63, 0x75, 0x64, 0x61, 0x20, 0x6b, 0x65, 0x72, 0x6e, 0x65, 0x6c, 0x20
        /*0010*/ 	.byte	0x66, 0x72, 0x6f, 0x6d, 0x20, 0x25, 0x64, 0x0a, 0x00
.L_0:


//--------------------- .nv.shared.reserved.0     --------------------------
	.section	.nv.shared.reserved.0,"aw",@nobits
	.weak		__nv_reservedSMEM_offset_0_alias
	.size		__nv_reservedSMEM_offset_0_alias, 0, 64
	.other		__nv_reservedSMEM_offset_0_alias,@"STO_CUDA_RESERVED_SHARED STV_DEFAULT"
__nv_reservedSMEM_offset_0_alias:
	.zero		0
	.zero		64


//--------------------- .nv.constant0._Z14kernelFunctionv --------------------------
	.section	.nv.constant0._Z14kernelFunctionv,"a",@progbits
	.sectionflags	@""
	.align	4
.nv.constant0._Z14kernelFunctionv:
	.zero		896


//--------------------- SYMBOLS --------------------------

	.type		.nv.reservedSmem.offset0,@object
	.size		.nv.reservedSmem.offset0,0x4
	.type		vprintf,@function
